//
// Generated by NVIDIA NVVM Compiler
//
// Compiler Build ID: CL-36424714
// Cuda compilation tools, release 13.0, V13.0.88
// Based on NVVM 20.0.0
//

.version 9.0
.target sm_100
.address_size 64

	// .globl	vector_add_exercise

.visible .entry vector_add_exercise(
	.param .u64 .ptr .align 1 vector_add_exercise_param_0,
	.param .u64 .ptr .align 1 vector_add_exercise_param_1,
	.param .u64 .ptr .align 1 vector_add_exercise_param_2,
	.param .u32 vector_add_exercise_param_3
)
{
	.reg .pred 	%p<2>;
	.reg .b32 	%r<6>;
	.reg .b32 	%f<4>;
	.reg .b64 	%rd<11>;

	ld.param.u64 	%rd1, [vector_add_exercise_param_0];
	ld.param.u64 	%rd2, [vector_add_exercise_param_1];
	ld.param.u64 	%rd3, [vector_add_exercise_param_2];
	ld.param.u32 	%r2, [vector_add_exercise_param_3];
	mov.u32 	%r3, %tid.x;
	mov.u32 	%r4, %ctaid.x;
	mov.u32 	%r5, %ntid.x;
	mad.lo.s32 	%r1, %r4, %r5, %r3;
	setp.ge.s32 	%p1, %r1, %r2;
	@%p1 bra 	$L__BB0_2;
	cvta.to.global.u64 	%rd4, %rd1;
	cvta.to.global.u64 	%rd5, %rd2;
	cvta.to.global.u64 	%rd6, %rd3;
	mul.wide.s32 	%rd7, %r1, 4;
	add.s64 	%rd8, %rd4, %rd7;
	ld.global.f32 	%f1, [%rd8];
	add.s64 	%rd9, %rd5, %rd7;
	ld.global.f32 	%f2, [%rd9];
	add.f32 	%f3, %f1, %f2;
	add.s64 	%rd10, %rd6, %rd7;
	st.global.f32 	[%rd10], %f3;
$L__BB0_2:
	ret;

}


// ===== COMPILED SASS (sm_100) =====

	.target	sm_100

	.elftype	@"ET_EXEC"


//--------------------- .note.nv.tkinfo           --------------------------
	.section	.note.nv.tkinfo,"",@"SHT_NOTE"
	.sectionflags	@"SHF_NOTE_NV_TKINFO"
	.tkinfo
        /*0018*/ 	.word	0x00000002
        /*0030*/ 	.string	""
        /*0030*/ 	.string	"ptxas"
        /*0030*/ 	.string	"Cuda compilation tools, release 13.0, V13.0.88"
        /*0030*/ 	.string	"Build cuda_13.0.r13.0/compiler.36424714_0"
        /*0030*/ 	.string	"-arch sm_100 -m 64 "



//--------------------- .note.nv.cuinfo           --------------------------
	.section	.note.nv.cuinfo,"",@"SHT_NOTE"
	.sectionflags	@"SHF_NOTE_NV_CUINFO"
        /*0018*/ 	.short	0x0002
        /*001a*/ 	.short	0x0064
        /*001c*/ 	.short	0x0082
	.zero		2


//--------------------- .nv.info                  --------------------------
	.section	.nv.info,"",@"SHT_CUDA_INFO"
	.align	4


	//----- nvinfo : EIATTR_REGCOUNT
	.align		4
        /*0000*/ 	.byte	0x04, 0x2f
        /*0002*/ 	.short	(.L_1 - .L_0)
	.align		4
.L_0:
        /*0004*/ 	.word	index@(vector_add_exercise)
        /*0008*/ 	.word	0x0000000c


	//----- nvinfo : EIATTR_FRAME_SIZE
	.align		4
.L_1:
        /*000c*/ 	.byte	0x04, 0x11
        /*000e*/ 	.short	(.L_3 - .L_2)
	.align		4
.L_2:
        /*0010*/ 	.word	index@(vector_add_exercise)
        /*0014*/ 	.word	0x00000000


	//----- nvinfo : EIATTR_MIN_STACK_SIZE
	.align		4
.L_3:
        /*0018*/ 	.byte	0x04, 0x12
        /*001a*/ 	.short	(.L_5 - .L_4)
	.align		4
.L_4:
        /*001c*/ 	.word	index@(vector_add_exercise)
        /*0020*/ 	.word	0x00000000
.L_5:


//--------------------- .nv.compat                --------------------------
	.section	.nv.compat,"",@"SHT_CUDA_COMPAT_INFO"
	.align	4
        /*0000*/ 	.byte	0x02, 0x09, 0x00, 0x00, 0x02, 0x02, 0x01, 0x00, 0x02, 0x05, 0x05, 0x00, 0x03, 0x07, 0x01, 0x01
        /*0010*/ 	.byte	0x02, 0x03, 0x00, 0x00, 0x02, 0x06, 0x01, 0x00, 0x04, 0x0b, 0x08, 0x00, 0x09, 0x00, 0x00, 0x00
        /*0020*/ 	.byte	0x00, 0x00, 0x00, 0x00


//--------------------- .nv.info.vector_add_exercise --------------------------
	.section	.nv.info.vector_add_exercise,"",@"SHT_CUDA_INFO"
	.sectionflags	@""
	.align	4


	//----- nvinfo : EIATTR_CUDA_API_VERSION
	.align		4
        /*0000*/ 	.byte	0x04, 0x37
        /*0002*/ 	.short	(.L_7 - .L_6)
.L_6:
        /*0004*/ 	.word	0x00000082


	//----- nvinfo : EIATTR_KPARAM_INFO
	.align		4
.L_7:
        /*0008*/ 	.byte	0x04, 0x17
        /*000a*/ 	.short	(.L_9 - .L_8)
.L_8:
        /*000c*/ 	.word	0x00000000
        /*0010*/ 	.short	0x0003
        /*0012*/ 	.short	0x0018
        /*0014*/ 	.byte	0x00, 0xf0, 0x11, 0x00


	//----- nvinfo : EIATTR_KPARAM_INFO
	.align		4
.L_9:
        /*0018*/ 	.byte	0x04, 0x17
        /*001a*/ 	.short	(.L_11 - .L_10)
.L_10:
        /*001c*/ 	.word	0x00000000
        /*0020*/ 	.short	0x0002
        /*0022*/ 	.short	0x0010
        /*0024*/ 	.byte	0x00, 0xf5, 0x21, 0x00


	//----- nvinfo : EIATTR_KPARAM_INFO
	.align		4
.L_11:
        /*0028*/ 	.byte	0x04, 0x17
        /*002a*/ 	.short	(.L_13 - .L_12)
.L_12:
        /*002c*/ 	.word	0x00000000
        /*0030*/ 	.short	0x0001
        /*0032*/ 	.short	0x0008
        /*0034*/ 	.byte	0x00, 0xf5, 0x21, 0x00


	//----- nvinfo : EIATTR_KPARAM_INFO
	.align		4
.L_13:
        /*0038*/ 	.byte	0x04, 0x17
        /*003a*/ 	.short	(.L_15 - .L_14)
.L_14:
        /*003c*/ 	.word	0x00000000
        /*0040*/ 	.short	0x0000
        /*0042*/ 	.short	0x0000
        /*0044*/ 	.byte	0x00, 0xf5, 0x21, 0x00


	//----- nvinfo : EIATTR_SPARSE_MMA_MASK
	.align		4
.L_15:
        /*0048*/ 	.byte	0x03, 0x50
        /*004a*/ 	.short	0x0000


	//----- nvinfo : EIATTR_MAXREG_COUNT
	.align		4
        /*004c*/ 	.byte	0x03, 0x1b
        /*004e*/ 	.short	0x00ff


	//----- nvinfo : EIATTR_MERCURY_ISA_VERSION
	.align		4
        /*0050*/ 	.byte	0x03, 0x5f
        /*0052*/ 	.short	0x0101


	//----- nvinfo : EIATTR_VRC_CTA_INIT_COUNT
	.align		4
        /*0054*/ 	.byte	0x02, 0x4a
	.zero		1
	.zero		1


	//----- nvinfo : EIATTR_EXIT_INSTR_OFFSETS
	.align		4
        /*0058*/ 	.byte	0x04, 0x1c
        /*005a*/ 	.short	(.L_17 - .L_16)


	//   ....[0]....
.L_16:
        /*005c*/ 	.word	0x00000070


	//   ....[1]....
        /*0060*/ 	.word	0x00000130


	//----- nvinfo : EIATTR_CBANK_PARAM_SIZE
	.align		4
.L_17:
        /*0064*/ 	.byte	0x03, 0x19
        /*0066*/ 	.short	0x001c


	//----- nvinfo : EIATTR_PARAM_CBANK
	.align		4
        /*0068*/ 	.byte	0x04, 0x0a
        /*006a*/ 	.short	(.L_19 - .L_18)
	.align		4
.L_18:
        /*006c*/ 	.word	index@(.nv.constant0.vector_add_exercise)
        /*0070*/ 	.short	0x0380
        /*0072*/ 	.short	0x001c


	//----- nvinfo : EIATTR_SW_WAR
	.align		4
.L_19:
        /*0074*/ 	.byte	0x04, 0x36
        /*0076*/ 	.short	(.L_21 - .L_20)
.L_20:
        /*0078*/ 	.word	0x00000008
.L_21:


//--------------------- .nv.callgraph             --------------------------
	.section	.nv.callgraph,"",@"SHT_CUDA_CALLGRAPH"
	.align	4
	.sectionentsize	8
	.align		4
        /*0000*/ 	.word	0x00000000
	.align		4
        /*0004*/ 	.word	0xffffffff
	.align		4
        /*0008*/ 	.word	0x00000000
	.align		4
        /*000c*/ 	.word	0xfffffffe
	.align		4
        /*0010*/ 	.word	0x00000000
	.align		4
        /*0014*/ 	.word	0xfffffffd
	.align		4
        /*0018*/ 	.word	0x00000000
	.align		4
        /*001c*/ 	.word	0xfffffffc


//--------------------- .text.vector_add_exercise --------------------------
	.section	.text.vector_add_exercise,"ax",@progbits
	.align	128
        .global         vector_add_exercise
        .type           vector_add_exercise,@function
        .size           vector_add_exercise,(.L_x_1 - vector_add_exercise)
        .other          vector_add_exercise,@"STO_CUDA_ENTRY STV_DEFAULT"
vector_add_exercise:
.text.vector_add_exercise:
[----:B------:R-:W-:Y:S01]  /*0000*/  LDC R1, c[0x0][0x37c] ;  /* 0x0000df00ff017b82 */ /* 0x000fe20000000800 */
[----:B------:R-:W0:Y:S07]  /*0010*/  S2R R9, SR_TID.X ;  /* 0x0000000000097919 */ /* 0x000e2e0000002100 */
[----:B------:R-:W0:Y:S01]  /*0020*/  S2UR UR4, SR_CTAID.X ;  /* 0x00000000000479c3 */ /* 0x000e220000002500 */
[----:B------:R-:W1:Y:S07]  /*0030*/  LDCU UR5, c[0x0][0x398] ;  /* 0x00007300ff0577ac */ /* 0x000e6e0008000800 */
[----:B------:R-:W0:Y:S02]  /*0040*/  LDC R0, c[0x0][0x360] ;  /* 0x0000d800ff007b82 */ /* 0x000e240000000800 */
[----:B0-----:R-:W-:-:S05]  /*0050*/  IMAD R9, R0, UR4, R9 ;  /* 0x0000000400097c24 */ /* 0x001fca000f8e0209 */
[----:B-1----:R-:W-:-:S13]  /*0060*/  ISETP.GE.AND P0, PT, R9, UR5, PT ;  /* 0x0000000509007c0c */ /* 0x002fda000bf06270 */
[----:B------:R-:W-:Y:S05]  /*0070*/  @P0 EXIT ;  /* 0x000000000000094d */ /* 0x000fea0003800000 */
[----:B------:R-:W0:Y:S01]  /*0080*/  LDC.64 R2, c[0x0][0x380] ;  /* 0x0000e000ff027b82 */ /* 0x000e220000000a00 */
[----:B------:R-:W1:Y:S07]  /*0090*/  LDCU.64 UR4, c[0x0][0x358] ;  /* 0x00006b00ff0477ac */ /* 0x000e6e0008000a00 */
[----:B------:R-:W2:Y:S08]  /*00a0*/  LDC.64 R4, c[0x0][0x388] ;  /* 0x0000e200ff047b82 */ /* 0x000eb00000000a00 */
[----:B------:R-:W3:Y:S01]  /*00b0*/  LDC.64 R6, c[0x0][0x390] ;  /* 0x0000e400ff067b82 */ /* 0x000ee20000000a00 */
[----:B0-----:R-:W-:-:S06]  /*00c0*/  IMAD.WIDE R2, R9, 0x4, R2 ;  /* 0x0000000409027825 */ /* 0x001fcc00078e0202 */
[----:B-1----:R-:W4:Y:S01]  /*00d0*/  LDG.E R2, desc[UR4][R2.64] ;  /* 0x0000000402027981 */ /* 0x002f22000c1e1900 */
[----:B--2---:R-:W-:-:S06]  /*00e0*/  IMAD.WIDE R4, R9, 0x4, R4 ;  /* 0x0000000409047825 */ /* 0x004fcc00078e0204 */
[----:B------:R-:W4:Y:S01]  /*00f0*/  LDG.E R5, desc[UR4][R4.64] ;  /* 0x0000000404057981 */ /* 0x000f22000c1e1900 */
[----:B---3--:R-:W-:-:S04]  /*0100*/  IMAD.WIDE R6, R9, 0x4, R6 ;  /* 0x0000000409067825 */ /* 0x008fc800078e0206 */
[----:B----4-:R-:W-:-:S05]  /*0110*/  FADD R9, R2, R5 ;  /* 0x0000000502097221 */ /* 0x010fca0000000000 */
[----:B------:R-:W-:Y:S01]  /*0120*/  STG.E desc[UR4][R6.64], R9 ;  /* 0x0000000906007986 */ /* 0x000fe2000c101904 */
[----:B------:R-:W-:Y:S05]  /*0130*/  EXIT ;  /* 0x000000000000794d */ /* 0x000fea0003800000 */
.L_x_0:
[----:B------:R-:W-:-:S00]  /*0140*/  BRA `(.L_x_0) ;  /* 0xfffffffc00fc7947 */ /* 0x000fc0000383ffff */
[----:B------:R-:W-:-:S00]  /*0150*/  NOP ;  /* 0x0000000000007918 */ /* 0x000fc00000000000 */
        /* <DEDUP_REMOVED lines=10> */
.L_x_1:


//--------------------- .nv.shared.reserved.0     --------------------------
	.section	.nv.shared.reserved.0,"aw",@nobits
	.weak		__nv_reservedSMEM_offset_0_alias
	.size		__nv_reservedSMEM_offset_0_alias, 0, 64
	.other		__nv_reservedSMEM_offset_0_alias,@"STO_CUDA_RESERVED_SHARED STV_DEFAULT"
__nv_reservedSMEM_offset_0_alias:
	.zero		0
	.zero		64


//--------------------- .nv.constant0.vector_add_exercise --------------------------
	.section	.nv.constant0.vector_add_exercise,"a",@progbits
	.sectionflags	@""
	.align	4
.nv.constant0.vector_add_exercise:
	.zero		924


//--------------------- SYMBOLS --------------------------

	.type		.nv.reservedSmem.offset0,@object
	.size		.nv.reservedSmem.offset0,0x4
